	.headerflags	@"EF_CUDA_TEXMODE_UNIFIED EF_CUDA_64BIT_ADDRESS EF_CUDA_ACCELERATORS EF_CUDA_SM90 EF_CUDA_VIRTUAL_SM(EF_CUDA_SM90)"
	.elftype	@"ET_EXEC"


//--------------------- .nv.info                  --------------------------
	.section	.nv.info,"",@"SHT_CUDA_INFO"
	.align	4


	//----- nvinfo : EIATTR_REGCOUNT
	.align		4
        /*0000*/ 	.byte	0x04, 0x2f
        /*0002*/ 	.short	(.L_3 - .L_2)
	.align		4
.L_2:
        /*0004*/ 	.word	index@(triton_poi_fused__native_batch_norm_legit_no_training_convolution_relu_41)
        /*0008*/ 	.word	0x00000020


	//----- nvinfo : EIATTR_MIN_STACK_SIZE
	.align		4
.L_3:
        /*000c*/ 	.byte	0x04, 0x12
        /*000e*/ 	.short	(.L_5 - .L_4)
	.align		4
.L_4:
        /*0010*/ 	.word	index@(triton_poi_fused__native_batch_norm_legit_no_training_convolution_relu_41)
        /*0014*/ 	.word	0x00000000


	//----- nvinfo : EIATTR_FRAME_SIZE
	.align		4
.L_5:
        /*0018*/ 	.byte	0x04, 0x11
        /*001a*/ 	.short	(.L_7 - .L_6)
	.align		4
.L_6:
        /*001c*/ 	.word	index@(triton_poi_fused__native_batch_norm_legit_no_training_convolution_relu_41)
        /*0020*/ 	.word	0x00000000


	//----- nvinfo : EIATTR_MIN_STACK_SIZE
	.align		4
.L_7:
        /*0024*/ 	.byte	0x04, 0x12
        /*0026*/ 	.short	(.L_9 - .L_8)
	.align		4
.L_8:
        /*0028*/ 	.word	index@(triton_poi_fused__native_batch_norm_legit_no_training_convolution_relu_41)
        /*002c*/ 	.word	0x00000000
.L_9:


//--------------------- .nv.info.triton_poi_fused__native_batch_norm_legit_no_training_convolution_relu_41 --------------------------
	.section	.nv.info.triton_poi_fused__native_batch_norm_legit_no_training_convolution_relu_41,"",@"SHT_CUDA_INFO"
	.sectionflags	@""
	.align	4


	//----- nvinfo : EIATTR_CUDA_API_VERSION
	.align		4
        /*0000*/ 	.byte	0x04, 0x37
        /*0002*/ 	.short	(.L_11 - .L_10)
.L_10:
        /*0004*/ 	.word	0x0000007c


	//----- nvinfo : EIATTR_KPARAM_INFO
	.align		4
.L_11:
        /*0008*/ 	.byte	0x04, 0x17
        /*000a*/ 	.short	(.L_13 - .L_12)
.L_12:
        /*000c*/ 	.word	0x00000000
        /*0010*/ 	.short	0x0007
        /*0012*/ 	.short	0x0038
        /*0014*/ 	.byte	0x00, 0xf0, 0x11, 0x00


	//----- nvinfo : EIATTR_KPARAM_INFO
	.align		4
.L_13:
        /*0018*/ 	.byte	0x04, 0x17
        /*001a*/ 	.short	(.L_15 - .L_14)
.L_14:
        /*001c*/ 	.word	0x00000000
        /*0020*/ 	.short	0x0006
        /*0022*/ 	.short	0x0030
        /*0024*/ 	.byte	0x00, 0xf4, 0x21, 0x00


	//----- nvinfo : EIATTR_KPARAM_INFO
	.align		4
.L_15:
        /*0028*/ 	.byte	0x04, 0x17
        /*002a*/ 	.short	(.L_17 - .L_16)
.L_16:
        /*002c*/ 	.word	0x00000000
        /*0030*/ 	.short	0x0005
        /*0032*/ 	.short	0x0028
        /*0034*/ 	.byte	0x00, 0xf4, 0x21, 0x00


	//----- nvinfo : EIATTR_KPARAM_INFO
	.align		4
.L_17:
        /*0038*/ 	.byte	0x04, 0x17
        /*003a*/ 	.short	(.L_19 - .L_18)
.L_18:
        /*003c*/ 	.word	0x00000000
        /*0040*/ 	.short	0x0004
        /*0042*/ 	.short	0x0020
        /*0044*/ 	.byte	0x00, 0xf4, 0x21, 0x00


	//----- nvinfo : EIATTR_KPARAM_INFO
	.align		4
.L_19:
        /*0048*/ 	.byte	0x04, 0x17
        /*004a*/ 	.short	(.L_21 - .L_20)
.L_20:
        /*004c*/ 	.word	0x00000000
        /*0050*/ 	.short	0x0003
        /*0052*/ 	.short	0x0018
        /*0054*/ 	.byte	0x00, 0xf4, 0x21, 0x00


	//----- nvinfo : EIATTR_KPARAM_INFO
	.align		4
.L_21:
        /*0058*/ 	.byte	0x04, 0x17
        /*005a*/ 	.short	(.L_23 - .L_22)
.L_22:
        /*005c*/ 	.word	0x00000000
        /*0060*/ 	.short	0x0002
        /*0062*/ 	.short	0x0010
        /*0064*/ 	.byte	0x00, 0xf4, 0x21, 0x00


	//----- nvinfo : EIATTR_KPARAM_INFO
	.align		4
.L_23:
        /*0068*/ 	.byte	0x04, 0x17
        /*006a*/ 	.short	(.L_25 - .L_24)
.L_24:
        /*006c*/ 	.word	0x00000000
        /*0070*/ 	.short	0x0001
        /*0072*/ 	.short	0x0008
        /*0074*/ 	.byte	0x00, 0xf4, 0x21, 0x00


	//----- nvinfo : EIATTR_KPARAM_INFO
	.align		4
.L_25:
        /*0078*/ 	.byte	0x04, 0x17
        /*007a*/ 	.short	(.L_27 - .L_26)
.L_26:
        /*007c*/ 	.word	0x00000000
        /*0080*/ 	.short	0x0000
        /*0082*/ 	.short	0x0000
        /*0084*/ 	.byte	0x00, 0xf4, 0x21, 0x00


	//----- nvinfo : EIATTR_SPARSE_MMA_MASK
	.align		4
.L_27:
        /*0088*/ 	.byte	0x03, 0x50
        /*008a*/ 	.short	0x0000


	//----- nvinfo : EIATTR_MAXREG_COUNT
	.align		4
        /*008c*/ 	.byte	0x03, 0x1b
        /*008e*/ 	.short	0x00ff


	//----- nvinfo : EIATTR_EXIT_INSTR_OFFSETS
	.align		4
        /*0090*/ 	.byte	0x04, 0x1c
        /*0092*/ 	.short	(.L_29 - .L_28)


	//   ....[0]....
.L_28:
        /*0094*/ 	.word	0x000007b0


	//----- nvinfo : EIATTR_REQNTID
	.align		4
.L_29:
        /*0098*/ 	.byte	0x04, 0x10
        /*009a*/ 	.short	(.L_31 - .L_30)
.L_30:
        /*009c*/ 	.word	0x00000080
        /*00a0*/ 	.word	0x00000001
        /*00a4*/ 	.word	0x00000001


	//----- nvinfo : EIATTR_CBANK_PARAM_SIZE
	.align		4
.L_31:
        /*00a8*/ 	.byte	0x03, 0x19
        /*00aa*/ 	.short	0x003c


	//----- nvinfo : EIATTR_PARAM_CBANK
	.align		4
        /*00ac*/ 	.byte	0x04, 0x0a
        /*00ae*/ 	.short	(.L_33 - .L_32)
	.align		4
.L_32:
        /*00b0*/ 	.word	index@(.nv.constant0.triton_poi_fused__native_batch_norm_legit_no_training_convolution_relu_41)
        /*00b4*/ 	.short	0x0210
        /*00b6*/ 	.short	0x003c


	//----- nvinfo : EIATTR_SW_WAR
	.align		4
.L_33:
        /*00b8*/ 	.byte	0x04, 0x36
        /*00ba*/ 	.short	(.L_35 - .L_34)
.L_34:
        /*00bc*/ 	.word	0x00000008
.L_35:


//--------------------- .nv.callgraph             --------------------------
	.section	.nv.callgraph,"",@"SHT_CUDA_CALLGRAPH"
	.align	4
	.sectionentsize	8
	.align		4
        /*0000*/ 	.word	0x00000000
	.align		4
        /*0004*/ 	.word	0xffffffff
	.align		4
        /*0008*/ 	.word	0x00000000
	.align		4
        /*000c*/ 	.word	0xfffffffe
	.align		4
        /*0010*/ 	.word	0x00000000
	.align		4
        /*0014*/ 	.word	0xfffffffd
	.align		4
        /*0018*/ 	.word	0x00000000
	.align		4
        /*001c*/ 	.word	0xfffffffc


//--------------------- .nv.constant4             --------------------------
	.section	.nv.constant4,"a",@progbits
	.align	8
	.align		8
.nv.constant4:
        /*0000*/ 	.dword	_$_str
	.align		8
        /*0008*/ 	.dword	_$_str_$_2


//--------------------- .text.triton_poi_fused__native_batch_norm_legit_no_training_convolution_relu_41 --------------------------
	.section	.text.triton_poi_fused__native_batch_norm_legit_no_training_convolution_relu_41,"ax",@progbits
	.align	128
        .global         triton_poi_fused__native_batch_norm_legit_no_training_convolution_relu_41
        .type           triton_poi_fused__native_batch_norm_legit_no_training_convolution_relu_41,@function
        .size           triton_poi_fused__native_batch_norm_legit_no_training_convolution_relu_41,(.L_x_1 - triton_poi_fused__native_batch_norm_legit_no_training_convolution_relu_41)
        .other          triton_poi_fused__native_batch_norm_legit_no_training_convolution_relu_41,@"STO_CUDA_ENTRY STV_DEFAULT"
triton_poi_fused__native_batch_norm_legit_no_training_convolution_relu_41:
.text.triton_poi_fused__native_batch_norm_legit_no_training_convolution_relu_41:
[----:B------:R-:W-:Y:S01]  /*0000*/  LDC R1, c[0x0][0x28] ;  /* 0x00000a00ff017b82 */ /* 0x000fe20000000800 */
[----:B------:R-:W1:Y:S01]  /*0010*/  S2R R0, SR_TID.X ;  /* 0x0000000000007919 */ /* 0x000e620000002100 */
[----:B------:R-:W-:-:S06]  /*0020*/  ULDC.64 UR4, c[0x0][0x208] ;  /* 0x0000820000047ab9 */ /* 0x000fcc0000000a00 */
[----:B------:R-:W2:Y:S01]  /*0030*/  LDC.64 R28, c[0x0][0x218] ;  /* 0x00008600ff1c7b82 */ /* 0x000ea20000000a00 */
[----:B------:R-:W3:Y:S07]  /*0040*/  S2R R5, SR_CTAID.X ;  /* 0x0000000000057919 */ /* 0x000eee0000002500 */
[----:B------:R-:W4:Y:S08]  /*0050*/  LDC.64 R26, c[0x0][0x220] ;  /* 0x00008800ff1a7b82 */ /* 0x000f300000000a00 */
[----:B------:R-:W5:Y:S01]  /*0060*/  LDC.64 R22, c[0x0][0x230] ;  /* 0x00008c00ff167b82 */ /* 0x000f620000000a00 */
[----:B-1----:R-:W-:-:S02]  /*0070*/  SHF.L.U32 R0, R0, 0x2, RZ ;  /* 0x0000000200007819 */ /* 0x002fc400000006ff */
[----:B---3--:R-:W-:Y:S02]  /*0080*/  SHF.R.S32.HI R3, RZ, 0x15, R5 ;  /* 0x00000015ff037819 */ /* 0x008fe40000011405 */
[----:B------:R-:W-:Y:S02]  /*0090*/  LOP3.LUT R0, R0, 0x1fc, RZ, 0xc0, !PT ;  /* 0x000001fc00007812 */ /* 0x000fe400078ec0ff */
[----:B------:R-:W-:Y:S02]  /*00a0*/  SGXT R3, R3, 0x1 ;  /* 0x000000010303781a */ /* 0x000fe40000000200 */
[----:B------:R-:W-:Y:S02]  /*00b0*/  LEA R0, R5, R0, 0xa ;  /* 0x0000000005007211 */ /* 0x000fe400078e50ff */
[----:B------:R-:W1:Y:S02]  /*00c0*/  LDC.64 R4, c[0x0][0x228] ;  /* 0x00008a00ff047b82 */ /* 0x000e640000000a00 */
[----:B------:R-:W-:-:S04]  /*00d0*/  LEA.HI R3, R3, R0, RZ, 0xa ;  /* 0x0000000003037211 */ /* 0x000fc800078f50ff */
[----:B------:R-:W-:Y:S02]  /*00e0*/  SHF.R.S32.HI R9, RZ, 0xa, R3 ;  /* 0x0000000aff097819 */ /* 0x000fe40000011403 */
[----:B------:R-:W-:Y:S02]  /*00f0*/  IADD3 R3, R3, 0x200, RZ ;  /* 0x0000020003037810 */ /* 0x000fe40007ffe0ff */
[----:B------:R-:W-:Y:S02]  /*0100*/  LEA.HI R2, R9, R9, RZ, 0x6 ;  /* 0x0000000909027211 */ /* 0x000fe400078f30ff */
[----:B------:R-:W-:Y:S02]  /*0110*/  SHF.R.S32.HI R3, RZ, 0xa, R3 ;  /* 0x0000000aff037819 */ /* 0x000fe40000011403 */
[----:B------:R-:W-:Y:S02]  /*0120*/  LOP3.LUT R2, R2, 0xffffffc0, RZ, 0xc0, !PT ;  /* 0xffffffc002027812 */ /* 0x000fe400078ec0ff */
[----:B------:R-:W-:-:S02]  /*0130*/  LEA.HI R6, R3, R3, RZ, 0x6 ;  /* 0x0000000303067211 */ /* 0x000fc400078f30ff */
[----:B------:R-:W-:Y:S02]  /*0140*/  IADD3 R9, R9, -R2, RZ ;  /* 0x8000000209097210 */ /* 0x000fe40007ffe0ff */
[----:B------:R-:W-:-:S04]  /*0150*/  LOP3.LUT R6, R6, 0xffffffc0, RZ, 0xc0, !PT ;  /* 0xffffffc006067812 */ /* 0x000fc800078ec0ff */
[----:B------:R-:W-:Y:S01]  /*0160*/  IADD3 R3, R3, -R6, RZ ;  /* 0x8000000603037210 */ /* 0x000fe20007ffe0ff */
[--C-:B-1----:R-:W-:Y:S01]  /*0170*/  IMAD.WIDE R12, R9, 0x4, R4.reuse ;  /* 0x00000004090c7825 */ /* 0x102fe200078e0204 */
[----:B------:R-:W1:Y:S03]  /*0180*/  LDC.64 R6, c[0x0][0x210] ;  /* 0x00008400ff067b82 */ /* 0x000e660000000a00 */
[----:B------:R-:W-:Y:S01]  /*0190*/  IMAD.WIDE R24, R3, 0x4, R4 ;  /* 0x0000000403187825 */ /* 0x000fe200078e0204 */
[----:B------:R-:W3:Y:S04]  /*01a0*/  LDG.E.EL R21, desc[UR4][R12.64] ;  /* 0x000000040c157981 */ /* 0x000ee8000c2e1900 */
[----:B------:R-:W5:Y:S01]  /*01b0*/  LDC.64 R4, c[0x0][0x238] ;  /* 0x00008e00ff047b82 */ /* 0x000f620000000a00 */
[----:B------:R-:W3:Y:S01]  /*01c0*/  LDG.E.EL R24, desc[UR4][R24.64] ;  /* 0x0000000418187981 */ /* 0x000ee2000c2e1900 */
[----:B--2---:R-:W-:-:S05]  /*01d0*/  IMAD.WIDE R10, R9, 0x4, R28 ;  /* 0x00000004090a7825 */ /* 0x004fca00078e021c */
[----:B------:R4:W2:Y:S01]  /*01e0*/  LDG.E.EL R19, desc[UR4][R10.64] ;  /* 0x000000040a137981 */ /* 0x0008a2000c2e1900 */
[----:B-1----:R-:W-:-:S04]  /*01f0*/  IMAD.WIDE R6, R0, 0x4, R6 ;  /* 0x0000000400067825 */ /* 0x002fc800078e0206 */
[C---:B----4-:R-:W-:Y:S01]  /*0200*/  IMAD.WIDE R10, R9.reuse, 0x4, R26 ;  /* 0x00000004090a7825 */ /* 0x050fe200078e021a */
[----:B------:R-:W2:Y:S04]  /*0210*/  LDG.E.128 R12, desc[UR4][R6.64] ;  /* 0x00000004060c7981 */ /* 0x000ea8000c1e1d00 */
[----:B------:R-:W4:Y:S01]  /*0220*/  LDG.E.EL R18, desc[UR4][R10.64] ;  /* 0x000000040a127981 */ /* 0x000f22000c2e1900 */
[----:B-----5:R-:W-:-:S04]  /*0230*/  IMAD.WIDE R16, R9, 0x4, R22 ;  /* 0x0000000409107825 */ /* 0x020fc800078e0216 */
[----:B0-----:R-:W-:Y:S02]  /*0240*/  IMAD.WIDE R8, R9, 0x4, R4 ;  /* 0x0000000409087825 */ /* 0x001fe400078e0204 */
[----:B------:R-:W5:Y:S02]  /*0250*/  LDG.E.EL R17, desc[UR4][R16.64] ;  /* 0x0000000410117981 */ /* 0x000f64000c2e1900 */
[C---:B------:R-:W-:Y:S02]  /*0260*/  IMAD.WIDE R28, R3.reuse, 0x4, R28 ;  /* 0x00000004031c7825 */ /* 0x040fe400078e021c */
[----:B------:R-:W5:Y:S02]  /*0270*/  LDG.E.EL R20, desc[UR4][R8.64] ;  /* 0x0000000408147981 */ /* 0x000f64000c2e1900 */
[C---:B------:R-:W-:Y:S02]  /*0280*/  IMAD.WIDE R26, R3.reuse, 0x4, R26 ;  /* 0x00000004031a7825 */ /* 0x040fe400078e021a */
[----:B------:R0:W5:Y:S04]  /*0290*/  LDG.E.EL R16, desc[UR4][R28.64] ;  /* 0x000000041c107981 */ /* 0x000168000c2e1900 */
[----:B------:R-:W5:Y:S01]  /*02a0*/  LDG.E.128 R8, desc[UR4][R6.64+0x800] ;  /* 0x0008000406087981 */ /* 0x000f62000c1e1d00 */
[----:B------:R-:W-:-:S03]  /*02b0*/  IMAD.WIDE R4, R3, 0x4, R4 ;  /* 0x0000000403047825 */ /* 0x000fc600078e0204 */
[----:B------:R-:W5:Y:S01]  /*02c0*/  LDG.E.EL R2, desc[UR4][R26.64] ;  /* 0x000000041a027981 */ /* 0x000f62000c2e1900 */
[----:B------:R-:W-:-:S03]  /*02d0*/  IMAD.WIDE R22, R3, 0x4, R22 ;  /* 0x0000000403167825 */ /* 0x000fc600078e0216 */
[----:B------:R-:W5:Y:S04]  /*02e0*/  LDG.E.EL R4, desc[UR4][R4.64] ;  /* 0x0000000404047981 */ /* 0x000f68000c2e1900 */
[----:B------:R1:W5:Y:S01]  /*02f0*/  LDG.E.EL R3, desc[UR4][R22.64] ;  /* 0x0000000416037981 */ /* 0x000362000c2e1900 */
[----:B---3--:R-:W-:Y:S01]  /*0300*/  FADD R21, R21, 9.9999997473787516356e-06 ;  /* 0x3727c5ac15157421 */ /* 0x008fe20000000000 */
[----:B------:R-:W-:-:S03]  /*0310*/  FADD R24, R24, 9.9999997473787516356e-06 ;  /* 0x3727c5ac18187421 */ /* 0x000fc60000000000 */
[----:B------:R-:W3:Y:S08]  /*0320*/  MUFU.SQRT R25, R21 ;  /* 0x0000001500197308 */ /* 0x000ef00000002000 */
[----:B0-----:R-:W0:Y:S01]  /*0330*/  MUFU.SQRT R28, R24 ;  /* 0x00000018001c7308 */ /* 0x001e220000002000 */
[C---:B---3--:R-:W-:Y:S02]  /*0340*/  FSETP.GT.AND P0, PT, R25.reuse, 8.50705917302346158658e+37, PT ;  /* 0x7e8000001900780b */ /* 0x048fe40003f04000 */
[----:B------:R-:W-:-:S02]  /*0350*/  FSETP.GEU.AND P2, PT, R25, 1.175494350822287508e-38, PT ;  /* 0x008000001900780b */ /* 0x000fc40003f4e000 */
[C---:B0-----:R-:W-:Y:S02]  /*0360*/  FSETP.GT.AND P1, PT, R28.reuse, 8.50705917302346158658e+37, PT ;  /* 0x7e8000001c00780b */ /* 0x041fe40003f24000 */
[----:B------:R-:W-:-:S07]  /*0370*/  FSETP.GEU.AND P3, PT, R28, 1.175494350822287508e-38, PT ;  /* 0x008000001c00780b */ /* 0x000fce0003f6e000 */
[----:B------:R-:W-:Y:S01]  /*0380*/  @P0 FMUL R25, R25, 0.25 ;  /* 0x3e80000019190820 */ /* 0x000fe20000400000 */
[----:B------:R-:W-:-:S03]  /*0390*/  HFMA2.MMA R24, -RZ, RZ, 1.625, 0 ;  /* 0x3e800000ff187435 */ /* 0x000fc600000001ff */
[----:B------:R-:W-:Y:S01]  /*03a0*/  @!P2 FMUL R25, R25, 16777216 ;  /* 0x4b8000001919a820 */ /* 0x000fe20000400000 */
[----:B------:R-:W-:-:S04]  /*03b0*/  @P1 FMUL R28, R28, 0.25 ;  /* 0x3e8000001c1c1820 */ /* 0x000fc80000400000 */
[----:B------:R-:W-:Y:S01]  /*03c0*/  @!P3 FMUL R28, R28, 16777216 ;  /* 0x4b8000001c1cb820 */ /* 0x000fe20000400000 */
[----:B------:R-:W0:Y:S01]  /*03d0*/  MUFU.RCP R25, R25 ;  /* 0x0000001900197308 */ /* 0x000e220000001000 */
[----:B-1----:R-:W-:-:S07]  /*03e0*/  FSEL R22, R24, 1, P0 ;  /* 0x3f80000018167808 */ /* 0x002fce0000000000 */
[----:B------:R1:W3:Y:S01]  /*03f0*/  MUFU.RCP R5, R28 ;  /* 0x0000001c00057308 */ /* 0x0002e20000001000 */
[----:B------:R-:W-:Y:S01]  /*0400*/  FSEL R24, R24, 1, P1 ;  /* 0x3f80000018187808 */ /* 0x000fe20000800000 */
[----:B------:R-:W-:Y:S01]  /*0410*/  @!P2 FMUL R22, R22, 16777216 ;  /* 0x4b8000001616a820 */ /* 0x000fe20000400000 */
[--C-:B--2---:R-:W-:Y:S01]  /*0420*/  FADD R13, R13, R19.reuse ;  /* 0x000000130d0d7221 */ /* 0x104fe20000000000 */
[--C-:B------:R-:W-:Y:S01]  /*0430*/  FADD R12, R12, R19.reuse ;  /* 0x000000130c0c7221 */ /* 0x100fe20000000000 */
[--C-:B------:R-:W-:Y:S01]  /*0440*/  FADD R14, R14, R19.reuse ;  /* 0x000000130e0e7221 */ /* 0x100fe20000000000 */
[----:B------:R-:W-:Y:S01]  /*0450*/  @!P3 FMUL R24, R24, 16777216 ;  /* 0x4b8000001818b820 */ /* 0x000fe20000400000 */
[----:B------:R-:W-:Y:S01]  /*0460*/  FADD R15, R15, R19 ;  /* 0x000000130f0f7221 */ /* 0x000fe20000000000 */
[----:B0-----:R-:W-:Y:S01]  /*0470*/  FMUL R21, R25, R22 ;  /* 0x0000001619157220 */ /* 0x001fe20000400000 */
[C---:B----4-:R-:W-:Y:S01]  /*0480*/  FADD R22, -R18.reuse, R12 ;  /* 0x0000000c12167221 */ /* 0x050fe20000000100 */
[C---:B------:R-:W-:Y:S01]  /*0490*/  FADD R26, -R18.reuse, R14 ;  /* 0x0000000e121a7221 */ /* 0x040fe20000000100 */
[C---:B-1----:R-:W-:Y:S01]  /*04a0*/  FADD R28, -R18.reuse, R15 ;  /* 0x0000000f121c7221 */ /* 0x042fe20000000100 */
[----:B---3--:R-:W-:Y:S01]  /*04b0*/  FMUL R5, R5, R24 ;  /* 0x0000001805057220 */ /* 0x008fe20000400000 */
[----:B------:R-:W-:-:S02]  /*04c0*/  FADD R24, -R18, R13 ;  /* 0x0000000d12187221 */ /* 0x000fc40000000100 */
[----:B------:R-:W0:Y:S01]  /*04d0*/  LDC.64 R18, c[0x0][0x240] ;  /* 0x00009000ff127b82 */ /* 0x000e220000000a00 */
[C---:B------:R-:W-:Y:S01]  /*04e0*/  FMUL R27, R21.reuse, R22 ;  /* 0x00000016151b7220 */ /* 0x040fe20000400000 */
[C---:B------:R-:W-:Y:S01]  /*04f0*/  FMUL R24, R21.reuse, R24 ;  /* 0x0000001815187220 */ /* 0x040fe20000400000 */
[C---:B------:R-:W-:Y:S01]  /*0500*/  FMUL R23, R21.reuse, R26 ;  /* 0x0000001a15177220 */ /* 0x040fe20000400000 */
[----:B------:R-:W-:Y:S01]  /*0510*/  FMUL R25, R21, R28 ;  /* 0x0000001c15197220 */ /* 0x000fe20000400000 */
[--C-:B-----5:R-:W-:Y:S01]  /*0520*/  FADD R9, R9, R16.reuse ;  /* 0x0000001009097221 */ /* 0x120fe20000000000 */
[--C-:B------:R-:W-:Y:S01]  /*0530*/  FADD R8, R8, R16.reuse ;  /* 0x0000001008087221 */ /* 0x100fe20000000000 */
[--C-:B------:R-:W-:Y:S01]  /*0540*/  FADD R10, R10, R16.reuse ;  /* 0x000000100a0a7221 */ /* 0x100fe20000000000 */
[----:B------:R-:W-:Y:S01]  /*0550*/  FADD R11, R11, R16 ;  /* 0x000000100b0b7221 */ /* 0x000fe20000000000 */
[C-C-:B------:R-:W-:Y:S01]  /*0560*/  FFMA R22, R17.reuse, R24, R20.reuse ;  /* 0x0000001811167223 */ /* 0x140fe20000000014 */
[C-C-:B------:R-:W-:Y:S01]  /*0570*/  FFMA R21, R17.reuse, R27, R20.reuse ;  /* 0x0000001b11157223 */ /* 0x140fe20000000014 */
[C-C-:B------:R-:W-:Y:S01]  /*0580*/  FFMA R23, R17.reuse, R23, R20.reuse ;  /* 0x0000001711177223 */ /* 0x140fe20000000014 */
[----:B------:R-:W-:Y:S01]  /*0590*/  FFMA R17, R17, R25, R20 ;  /* 0x0000001911117223 */ /* 0x000fe20000000014 */
[C---:B------:R-:W-:Y:S01]  /*05a0*/  FADD R20, -R2.reuse, R9 ;  /* 0x0000000902147221 */ /* 0x040fe20000000100 */
[C---:B------:R-:W-:Y:S01]  /*05b0*/  FADD R16, -R2.reuse, R8 ;  /* 0x0000000802107221 */ /* 0x040fe20000000100 */
[C---:B------:R-:W-:Y:S01]  /*05c0*/  FADD R24, -R2.reuse, R10 ;  /* 0x0000000a02187221 */ /* 0x040fe20000000100 */
[----:B------:R-:W-:Y:S01]  /*05d0*/  FADD R2, -R2, R11 ;  /* 0x0000000b02027221 */ /* 0x000fe20000000100 */
[C---:B------:R-:W-:Y:S01]  /*05e0*/  FMUL R20, R5.reuse, R20 ;  /* 0x0000001405147220 */ /* 0x040fe20000400000 */
[C---:B------:R-:W-:Y:S01]  /*05f0*/  FMUL R29, R5.reuse, R16 ;  /* 0x00000010051d7220 */ /* 0x040fe20000400000 */
[C---:B------:R-:W-:Y:S01]  /*0600*/  FMUL R27, R5.reuse, R24 ;  /* 0x00000018051b7220 */ /* 0x040fe20000400000 */
[----:B------:R-:W-:Y:S01]  /*0610*/  FMUL R25, R5, R2 ;  /* 0x0000000205197220 */ /* 0x000fe20000400000 */
[C-C-:B------:R-:W-:Y:S01]  /*0620*/  FFMA R5, R3.reuse, R20, R4.reuse ;  /* 0x0000001403057223 */ /* 0x140fe20000000004 */
[C-C-:B------:R-:W-:Y:S01]  /*0630*/  FFMA R20, R3.reuse, R29, R4.reuse ;  /* 0x0000001d03147223 */ /* 0x140fe20000000004 */
[C-C-:B------:R-:W-:Y:S01]  /*0640*/  FFMA R24, R3.reuse, R27, R4.reuse ;  /* 0x0000001b03187223 */ /* 0x140fe20000000004 */
[----:B------:R-:W-:Y:S01]  /*0650*/  FFMA R25, R3, R25, R4 ;  /* 0x0000001903197223 */ /* 0x000fe20000000004 */
[----:B------:R-:W-:Y:S01]  /*0660*/  FSETP.GEU.AND P6, PT, R17, RZ, PT ;  /* 0x000000ff1100720b */ /* 0x000fe20003fce000 */
[----:B0-----:R-:W-:Y:S01]  /*0670*/  IMAD.WIDE R2, R0, 0x4, R18 ;  /* 0x0000000400027825 */ /* 0x001fe200078e0212 */
[----:B------:R-:W-:-:S02]  /*0680*/  FSETP.GEU.AND P0, PT, R23, RZ, PT ;  /* 0x000000ff1700720b */ /* 0x000fc40003f0e000 */
[----:B------:R-:W-:Y:S02]  /*0690*/  FSETP.GEU.AND P1, PT, R22, RZ, PT ;  /* 0x000000ff1600720b */ /* 0x000fe40003f2e000 */
[----:B------:R-:W-:Y:S02]  /*06a0*/  FSETP.GEU.AND P2, PT, R21, RZ, PT ;  /* 0x000000ff1500720b */ /* 0x000fe40003f4e000 */
[----:B------:R-:W-:Y:S02]  /*06b0*/  SEL R19, R17, RZ, P6 ;  /* 0x000000ff11137207 */ /* 0x000fe40003000000 */
[----:B------:R-:W-:Y:S02]  /*06c0*/  FSETP.GEU.AND P3, PT, R25, RZ, PT ;  /* 0x000000ff1900720b */ /* 0x000fe40003f6e000 */
[----:B------:R-:W-:Y:S02]  /*06d0*/  FSETP.GEU.AND P4, PT, R24, RZ, PT ;  /* 0x000000ff1800720b */ /* 0x000fe40003f8e000 */
[----:B------:R-:W-:-:S02]  /*06e0*/  FSETP.GEU.AND P5, PT, R5, RZ, PT ;  /* 0x000000ff0500720b */ /* 0x000fc40003fae000 */
[----:B------:R-:W-:Y:S02]  /*06f0*/  FSETP.GEU.AND P6, PT, R20, RZ, PT ;  /* 0x000000ff1400720b */ /* 0x000fe40003fce000 */
[----:B------:R-:W-:Y:S02]  /*0700*/  SEL R18, R23, RZ, P0 ;  /* 0x000000ff17127207 */ /* 0x000fe40000000000 */
[----:B------:R-:W-:Y:S02]  /*0710*/  SEL R17, R22, RZ, P1 ;  /* 0x000000ff16117207 */ /* 0x000fe40000800000 */
[----:B------:R-:W-:Y:S02]  /*0720*/  SEL R16, R21, RZ, P2 ;  /* 0x000000ff15107207 */ /* 0x000fe40001000000 */
[----:B------:R-:W-:Y:S02]  /*0730*/  SEL R23, R25, RZ, P3 ;  /* 0x000000ff19177207 */ /* 0x000fe40001800000 */
[----:B------:R-:W-:-:S02]  /*0740*/  SEL R22, R24, RZ, P4 ;  /* 0x000000ff18167207 */ /* 0x000fc40002000000 */
[----:B------:R-:W-:Y:S02]  /*0750*/  SEL R21, R5, RZ, P5 ;  /* 0x000000ff05157207 */ /* 0x000fe40002800000 */
[----:B------:R-:W-:Y:S01]  /*0760*/  SEL R20, R20, RZ, P6 ;  /* 0x000000ff14147207 */ /* 0x000fe20003000000 */
[----:B------:R-:W-:Y:S04]  /*0770*/  STG.E.128 desc[UR4][R6.64], R12 ;  /* 0x0000000c06007986 */ /* 0x000fe8000c101d04 */
[----:B------:R-:W-:Y:S04]  /*0780*/  STG.E.128 desc[UR4][R6.64+0x800], R8 ;  /* 0x0008000806007986 */ /* 0x000fe8000c101d04 */
[----:B------:R-:W-:Y:S04]  /*0790*/  STG.E.128 desc[UR4][R2.64], R16 ;  /* 0x0000001002007986 */ /* 0x000fe8000c101d04 */
[----:B------:R-:W-:Y:S01]  /*07a0*/  STG.E.128 desc[UR4][R2.64+0x800], R20 ;  /* 0x0008001402007986 */ /* 0x000fe2000c101d04 */
[----:B------:R-:W-:Y:S05]  /*07b0*/  EXIT ;  /* 0x000000000000794d */ /* 0x000fea0003800000 */
.L_x_0:
[----:B------:R-:W-:-:S00]  /*07c0*/  BRA `(.L_x_0) ;  /* 0xfffffffc00fc7947 */ /* 0x000fc0000383ffff */
[----:B------:R-:W-:-:S00]  /*07d0*/  NOP ;  /* 0x0000000000007918 */ /* 0x000fc00000000000 */
        /* <DEDUP_REMOVED lines=10> */
.L_x_1:


//--------------------- .nv.global.init           --------------------------
	.section	.nv.global.init,"aw",@progbits
.nv.global.init:
	.type		_$_str,@object
	.size		_$_str,(_$_str_$_2 - _$_str)
_$_str:
        /*0000*/ 	.byte	0x5f, 0x5f, 0x43, 0x55, 0x44, 0x41, 0x5f, 0x46, 0x54, 0x5a, 0x00
	.type		_$_str_$_2,@object
	.size		_$_str_$_2,(.L_1 - _$_str_$_2)
_$_str_$_2:
        /*000b*/ 	.byte	0x5f, 0x5f, 0x43, 0x55, 0x44, 0x41, 0x5f, 0x50, 0x52, 0x45, 0x43, 0x5f, 0x53, 0x51, 0x52, 0x54
        /*001b*/ 	.byte	0x00
.L_1:


//--------------------- .nv.constant0.triton_poi_fused__native_batch_norm_legit_no_training_convolution_relu_41 --------------------------
	.section	.nv.constant0.triton_poi_fused__native_batch_norm_legit_no_training_convolution_relu_41,"a",@progbits
	.sectionflags	@""
	.align	4
.nv.constant0.triton_poi_fused__native_batch_norm_legit_no_training_convolution_relu_41:
	.zero		588
